//
// Generated by NVIDIA NVVM Compiler
//
// Compiler Build ID: CL-36424714
// Cuda compilation tools, release 13.0, V13.0.88
// Based on NVVM 20.0.0
//

.version 9.0
.target sm_100
.address_size 64

	// .globl	_Z3rsaPiS_l
.const .align 8 .u64 const_key;
.const .align 8 .u64 const_n;

.visible .entry _Z3rsaPiS_l(
	.param .u64 .ptr .align 1 _Z3rsaPiS_l_param_0,
	.param .u64 .ptr .align 1 _Z3rsaPiS_l_param_1,
	.param .u64 _Z3rsaPiS_l_param_2
)
{
	.reg .pred 	%p<12>;
	.reg .b32 	%r<24>;
	.reg .b64 	%rd<70>;

	ld.param.u64 	%rd36, [_Z3rsaPiS_l_param_0];
	ld.param.u64 	%rd37, [_Z3rsaPiS_l_param_1];
	ld.param.u64 	%rd38, [_Z3rsaPiS_l_param_2];
	mov.u32 	%r3, %ntid.x;
	mov.u32 	%r4, %ctaid.x;
	mov.u32 	%r5, %tid.x;
	mad.lo.s32 	%r6, %r3, %r4, %r5;
	cvt.s64.s32 	%rd1, %r6;
	setp.le.s64 	%p1, %rd38, %rd1;
	@%p1 bra 	$L__BB0_24;
	cvta.to.global.u64 	%rd39, %rd36;
	shl.b64 	%rd40, %rd1, 2;
	add.s64 	%rd41, %rd39, %rd40;
	ld.global.s32 	%rd2, [%rd41];
	ld.const.u64 	%rd3, [const_key];
	setp.lt.s64 	%p2, %rd3, 1;
	mov.b32 	%r23, 1;
	@%p2 bra 	$L__BB0_23;
	ld.const.u64 	%rd4, [const_n];
	and.b64  	%rd66, %rd3, 3;
	setp.lt.u64 	%p3, %rd3, 4;
	mov.b64 	%rd59, 1;
	@%p3 bra 	$L__BB0_17;
	and.b64  	%rd58, %rd3, 9223372036854775804;
	mov.b64 	%rd59, 1;
	cvt.u32.u64 	%r8, %rd4;
$L__BB0_4:
	mul.lo.s64 	%rd9, %rd59, %rd2;
	or.b64  	%rd45, %rd9, %rd4;
	and.b64  	%rd46, %rd45, -4294967296;
	setp.ne.s64 	%p4, %rd46, 0;
	@%p4 bra 	$L__BB0_6;
	cvt.u32.u64 	%r9, %rd9;
	rem.u32 	%r10, %r9, %r8;
	cvt.u64.u32 	%rd60, %r10;
	bra.uni 	$L__BB0_7;
$L__BB0_6:
	rem.s64 	%rd60, %rd9, %rd4;
$L__BB0_7:
	mul.lo.s64 	%rd13, %rd60, %rd2;
	or.b64  	%rd47, %rd13, %rd4;
	and.b64  	%rd48, %rd47, -4294967296;
	setp.ne.s64 	%p5, %rd48, 0;
	@%p5 bra 	$L__BB0_9;
	cvt.u32.u64 	%r12, %rd13;
	rem.u32 	%r13, %r12, %r8;
	cvt.u64.u32 	%rd61, %r13;
	bra.uni 	$L__BB0_10;
$L__BB0_9:
	rem.s64 	%rd61, %rd13, %rd4;
$L__BB0_10:
	mul.lo.s64 	%rd17, %rd61, %rd2;
	or.b64  	%rd49, %rd17, %rd4;
	and.b64  	%rd50, %rd49, -4294967296;
	setp.ne.s64 	%p6, %rd50, 0;
	@%p6 bra 	$L__BB0_12;
	cvt.u32.u64 	%r15, %rd17;
	rem.u32 	%r16, %r15, %r8;
	cvt.u64.u32 	%rd62, %r16;
	bra.uni 	$L__BB0_13;
$L__BB0_12:
	rem.s64 	%rd62, %rd17, %rd4;
$L__BB0_13:
	mul.lo.s64 	%rd21, %rd62, %rd2;
	or.b64  	%rd51, %rd21, %rd4;
	and.b64  	%rd52, %rd51, -4294967296;
	setp.ne.s64 	%p7, %rd52, 0;
	@%p7 bra 	$L__BB0_15;
	cvt.u32.u64 	%r18, %rd21;
	rem.u32 	%r19, %r18, %r8;
	cvt.u64.u32 	%rd59, %r19;
	bra.uni 	$L__BB0_16;
$L__BB0_15:
	rem.s64 	%rd59, %rd21, %rd4;
$L__BB0_16:
	add.s64 	%rd58, %rd58, -4;
	setp.ne.s64 	%p8, %rd58, 0;
	@%p8 bra 	$L__BB0_4;
$L__BB0_17:
	setp.eq.s64 	%p9, %rd66, 0;
	@%p9 bra 	$L__BB0_22;
$L__BB0_18:
	.pragma "nounroll";
	mul.lo.s64 	%rd30, %rd59, %rd2;
	or.b64  	%rd53, %rd30, %rd4;
	and.b64  	%rd54, %rd53, -4294967296;
	setp.ne.s64 	%p10, %rd54, 0;
	@%p10 bra 	$L__BB0_20;
	cvt.u32.u64 	%r20, %rd4;
	cvt.u32.u64 	%r21, %rd30;
	rem.u32 	%r22, %r21, %r20;
	cvt.u64.u32 	%rd59, %r22;
	bra.uni 	$L__BB0_21;
$L__BB0_20:
	rem.s64 	%rd59, %rd30, %rd4;
$L__BB0_21:
	add.s64 	%rd66, %rd66, -1;
	setp.ne.s64 	%p11, %rd66, 0;
	@%p11 bra 	$L__BB0_18;
$L__BB0_22:
	cvt.u32.u64 	%r23, %rd59;
$L__BB0_23:
	cvta.to.global.u64 	%rd55, %rd37;
	add.s64 	%rd57, %rd55, %rd40;
	st.global.u32 	[%rd57], %r23;
$L__BB0_24:
	ret;

}


// ===== COMPILED SASS (sm_100) =====

	.target	sm_100

	.elftype	@"ET_EXEC"


//--------------------- .note.nv.tkinfo           --------------------------
	.section	.note.nv.tkinfo,"",@"SHT_NOTE"
	.sectionflags	@"SHF_NOTE_NV_TKINFO"
	.tkinfo
        /*0018*/ 	.word	0x00000002
        /*0030*/ 	.string	""
        /*0030*/ 	.string	"ptxas"
        /*0030*/ 	.string	"Cuda compilation tools, release 13.0, V13.0.88"
        /*0030*/ 	.string	"Build cuda_13.0.r13.0/compiler.36424714_0"
        /*0030*/ 	.string	"-arch sm_100 -m 64 "



//--------------------- .note.nv.cuinfo           --------------------------
	.section	.note.nv.cuinfo,"",@"SHT_NOTE"
	.sectionflags	@"SHF_NOTE_NV_CUINFO"
        /*0018*/ 	.short	0x0002
        /*001a*/ 	.short	0x0064
        /*001c*/ 	.short	0x0082
	.zero		2


//--------------------- .nv.info                  --------------------------
	.section	.nv.info,"",@"SHT_CUDA_INFO"
	.align	4


	//----- nvinfo : EIATTR_REGCOUNT
	.align		4
        /*0000*/ 	.byte	0x04, 0x2f
        /*0002*/ 	.short	(.L_3 - .L_2)
	.align		4
.L_2:
        /*0004*/ 	.word	index@(_Z3rsaPiS_l)
        /*0008*/ 	.word	0x00000014


	//----- nvinfo : EIATTR_FRAME_SIZE
	.align		4
.L_3:
        /*000c*/ 	.byte	0x04, 0x11
        /*000e*/ 	.short	(.L_5 - .L_4)
	.align		4
.L_4:
        /*0010*/ 	.word	index@($__internal_0_$__cuda_sm20_rem_s64)
        /*0014*/ 	.word	0x00000000


	//----- nvinfo : EIATTR_FRAME_SIZE
	.align		4
.L_5:
        /*0018*/ 	.byte	0x04, 0x11
        /*001a*/ 	.short	(.L_7 - .L_6)
	.align		4
.L_6:
        /*001c*/ 	.word	index@(_Z3rsaPiS_l)
        /*0020*/ 	.word	0x00000000


	//----- nvinfo : EIATTR_MIN_STACK_SIZE
	.align		4
.L_7:
        /*0024*/ 	.byte	0x04, 0x12
        /*0026*/ 	.short	(.L_9 - .L_8)
	.align		4
.L_8:
        /*0028*/ 	.word	index@(_Z3rsaPiS_l)
        /*002c*/ 	.word	0x00000000
.L_9:


//--------------------- .nv.compat                --------------------------
	.section	.nv.compat,"",@"SHT_CUDA_COMPAT_INFO"
	.align	4
        /*0000*/ 	.byte	0x02, 0x09, 0x00, 0x00, 0x02, 0x02, 0x01, 0x00, 0x02, 0x05, 0x05, 0x00, 0x03, 0x07, 0x01, 0x01
        /*0010*/ 	.byte	0x02, 0x03, 0x00, 0x00, 0x02, 0x06, 0x01, 0x00, 0x04, 0x0b, 0x08, 0x00, 0x09, 0x00, 0x00, 0x00
        /*0020*/ 	.byte	0x00, 0x00, 0x00, 0x00


//--------------------- .nv.info._Z3rsaPiS_l      --------------------------
	.section	.nv.info._Z3rsaPiS_l,"",@"SHT_CUDA_INFO"
	.sectionflags	@""
	.align	4


	//----- nvinfo : EIATTR_CUDA_API_VERSION
	.align		4
        /*0000*/ 	.byte	0x04, 0x37
        /*0002*/ 	.short	(.L_11 - .L_10)
.L_10:
        /*0004*/ 	.word	0x00000082


	//----- nvinfo : EIATTR_KPARAM_INFO
	.align		4
.L_11:
        /*0008*/ 	.byte	0x04, 0x17
        /*000a*/ 	.short	(.L_13 - .L_12)
.L_12:
        /*000c*/ 	.word	0x00000000
        /*0010*/ 	.short	0x0002
        /*0012*/ 	.short	0x0010
        /*0014*/ 	.byte	0x00, 0xf0, 0x21, 0x00


	//----- nvinfo : EIATTR_KPARAM_INFO
	.align		4
.L_13:
        /*0018*/ 	.byte	0x04, 0x17
        /*001a*/ 	.short	(.L_15 - .L_14)
.L_14:
        /*001c*/ 	.word	0x00000000
        /*0020*/ 	.short	0x0001
        /*0022*/ 	.short	0x0008
        /*0024*/ 	.byte	0x00, 0xf5, 0x21, 0x00


	//----- nvinfo : EIATTR_KPARAM_INFO
	.align		4
.L_15:
        /*0028*/ 	.byte	0x04, 0x17
        /*002a*/ 	.short	(.L_17 - .L_16)
.L_16:
        /*002c*/ 	.word	0x00000000
        /*0030*/ 	.short	0x0000
        /*0032*/ 	.short	0x0000
        /*0034*/ 	.byte	0x00, 0xf5, 0x21, 0x00


	//----- nvinfo : EIATTR_SPARSE_MMA_MASK
	.align		4
.L_17:
        /*0038*/ 	.byte	0x03, 0x50
        /*003a*/ 	.short	0x0000


	//----- nvinfo : EIATTR_MAXREG_COUNT
	.align		4
        /*003c*/ 	.byte	0x03, 0x1b
        /*003e*/ 	.short	0x00ff


	//----- nvinfo : EIATTR_MERCURY_ISA_VERSION
	.align		4
        /*0040*/ 	.byte	0x03, 0x5f
        /*0042*/ 	.short	0x0101


	//----- nvinfo : EIATTR_VRC_CTA_INIT_COUNT
	.align		4
        /*0044*/ 	.byte	0x02, 0x4a
	.zero		1
	.zero		1


	//----- nvinfo : EIATTR_EXIT_INSTR_OFFSETS
	.align		4
        /*0048*/ 	.byte	0x04, 0x1c
        /*004a*/ 	.short	(.L_19 - .L_18)


	//   ....[0]....
.L_18:
        /*004c*/ 	.word	0x00000090


	//   ....[1]....
        /*0050*/ 	.word	0x00000d90


	//----- nvinfo : EIATTR_CRS_STACK_SIZE
	.align		4
.L_19:
        /*0054*/ 	.byte	0x04, 0x1e
        /*0056*/ 	.short	(.L_21 - .L_20)
.L_20:
        /*0058*/ 	.word	0x00000000


	//----- nvinfo : EIATTR_CBANK_PARAM_SIZE
	.align		4
.L_21:
        /*005c*/ 	.byte	0x03, 0x19
        /*005e*/ 	.short	0x0018


	//----- nvinfo : EIATTR_PARAM_CBANK
	.align		4
        /*0060*/ 	.byte	0x04, 0x0a
        /*0062*/ 	.short	(.L_23 - .L_22)
	.align		4
.L_22:
        /*0064*/ 	.word	index@(.nv.constant0._Z3rsaPiS_l)
        /*0068*/ 	.short	0x0380
        /*006a*/ 	.short	0x0018


	//----- nvinfo : EIATTR_SW_WAR
	.align		4
.L_23:
        /*006c*/ 	.byte	0x04, 0x36
        /*006e*/ 	.short	(.L_25 - .L_24)
.L_24:
        /*0070*/ 	.word	0x00000008
.L_25:


//--------------------- .nv.callgraph             --------------------------
	.section	.nv.callgraph,"",@"SHT_CUDA_CALLGRAPH"
	.align	4
	.sectionentsize	8
	.align		4
        /*0000*/ 	.word	0x00000000
	.align		4
        /*0004*/ 	.word	0xffffffff
	.align		4
        /*0008*/ 	.word	0x00000000
	.align		4
        /*000c*/ 	.word	0xfffffffe
	.align		4
        /*0010*/ 	.word	0x00000000
	.align		4
        /*0014*/ 	.word	0xfffffffd
	.align		4
        /*0018*/ 	.word	0x00000000
	.align		4
        /*001c*/ 	.word	0xfffffffc


//--------------------- .nv.constant3             --------------------------
	.section	.nv.constant3,"a",@progbits
	.align	8
.nv.constant3:
	.type		const_key,@object
	.size		const_key,(const_n - const_key)
const_key:
	.zero		8
	.type		const_n,@object
	.size		const_n,(.L_1 - const_n)
const_n:
	.zero		8
.L_1:


//--------------------- .text._Z3rsaPiS_l         --------------------------
	.section	.text._Z3rsaPiS_l,"ax",@progbits
	.align	128
        .global         _Z3rsaPiS_l
        .type           _Z3rsaPiS_l,@function
        .size           _Z3rsaPiS_l,(.L_x_20 - _Z3rsaPiS_l)
        .other          _Z3rsaPiS_l,@"STO_CUDA_ENTRY STV_DEFAULT"
_Z3rsaPiS_l:
.text._Z3rsaPiS_l:
[----:B------:R-:W-:Y:S01]  /*0000*/  LDC R1, c[0x0][0x37c] ;  /* 0x0000df00ff017b82 */ /* 0x000fe20000000800 */
[----:B------:R-:W0:Y:S01]  /*0010*/  S2R R3, SR_CTAID.X ;  /* 0x0000000000037919 */ /* 0x000e220000002500 */
[----:B------:R-:W0:Y:S01]  /*0020*/  LDCU UR4, c[0x0][0x360] ;  /* 0x00006c00ff0477ac */ /* 0x000e220008000800 */
[----:B------:R-:W0:Y:S01]  /*0030*/  S2R R0, SR_TID.X ;  /* 0x0000000000007919 */ /* 0x000e220000002100 */
[----:B------:R-:W1:Y:S01]  /*0040*/  LDCU.64 UR6, c[0x0][0x390] ;  /* 0x00007200ff0677ac */ /* 0x000e620008000a00 */
[----:B0-----:R-:W-:-:S05]  /*0050*/  IMAD R3, R3, UR4, R0 ;  /* 0x0000000403037c24 */ /* 0x001fca000f8e0200 */
[----:B-1----:R-:W-:Y:S02]  /*0060*/  ISETP.GE.U32.AND P0, PT, R3, UR6, PT ;  /* 0x0000000603007c0c */ /* 0x002fe4000bf06070 */
[----:B------:R-:W-:-:S04]  /*0070*/  SHF.R.S32.HI R0, RZ, 0x1f, R3 ;  /* 0x0000001fff007819 */ /* 0x000fc80000011403 */
[----:B------:R-:W-:-:S13]  /*0080*/  ISETP.GE.AND.EX P0, PT, R0, UR7, PT, P0 ;  /* 0x0000000700007c0c */ /* 0x000fda000bf06300 */
[----:B------:R-:W-:Y:S05]  /*0090*/  @P0 EXIT ;  /* 0x000000000000094d */ /* 0x000fea0003800000 */
[----:B------:R-:W0:Y:S01]  /*00a0*/  LDCU.64 UR6, c[0x3][URZ] ;  /* 0x00c00000ff0677ac */ /* 0x000e220008000a00 */
[C---:B------:R-:W-:Y:S01]  /*00b0*/  IMAD.SHL.U32 R4, R3.reuse, 0x4, RZ ;  /* 0x0000000403047824 */ /* 0x040fe200078e00ff */
[----:B------:R-:W-:Y:S01]  /*00c0*/  SHF.L.U64.HI R3, R3, 0x2, R0 ;  /* 0x0000000203037819 */ /* 0x000fe20000010200 */
[----:B------:R-:W-:Y:S01]  /*00d0*/  IMAD.MOV.U32 R6, RZ, RZ, 0x1 ;  /* 0x00000001ff067424 */ /* 0x000fe200078e00ff */
[----:B------:R-:W1:Y:S01]  /*00e0*/  LDCU.64 UR4, c[0x0][0x380] ;  /* 0x00007000ff0477ac */ /* 0x000e620008000a00 */
[----:B------:R-:W2:Y:S01]  /*00f0*/  LDCU.64 UR10, c[0x0][0x358] ;  /* 0x00006b00ff0a77ac */ /* 0x000ea20008000a00 */
[----:B0-----:R-:W-:-:S04]  /*0100*/  UISETP.GE.U32.AND UP0, UPT, UR6, 0x1, UPT ;  /* 0x000000010600788c */ /* 0x001fc8000bf06070 */
[----:B------:R-:W-:Y:S01]  /*0110*/  UISETP.GE.AND.EX UP0, UPT, UR7, URZ, UPT, UP0 ;  /* 0x000000ff0700728c */ /* 0x000fe2000bf06300 */
[----:B-1----:R-:W-:-:S04]  /*0120*/  IADD3 R8, P0, PT, R4, UR4, RZ ;  /* 0x0000000404087c10 */ /* 0x002fc8000ff1e0ff */
[----:B------:R-:W-:-:S04]  /*0130*/  IADD3.X R9, PT, PT, R3, UR5, RZ, P0, !PT ;  /* 0x0000000503097c10 */ /* 0x000fc800087fe4ff */
[----:B--2---:R-:W-:Y:S05]  /*0140*/  BRA.U !UP0, `(.L_x_0) ;  /* 0x0000000d08007547 */ /* 0x004fea000b800000 */
[----:B------:R-:W2:Y:S01]  /*0150*/  LDG.E R2, desc[UR10][R8.64] ;  /* 0x0000000a08027981 */ /* 0x000ea2000c1e1900 */
[----:B------:R-:W-:Y:S01]  /*0160*/  UISETP.GE.U32.AND UP0, UPT, UR6, 0x4, UPT ;  /* 0x000000040600788c */ /* 0x000fe2000bf06070 */
[----:B------:R-:W-:Y:S02]  /*0170*/  HFMA2 R6, -RZ, RZ, 0, 5.9604644775390625e-08 ;  /* 0x00000001ff067431 */ /* 0x000fe400000001ff */
[----:B------:R-:W-:Y:S01]  /*0180*/  IMAD.MOV.U32 R7, RZ, RZ, 0x0 ;  /* 0x00000000ff077424 */ /* 0x000fe200078e00ff */
[----:B------:R-:W0:Y:S01]  /*0190*/  LDCU.64 UR12, c[0x3][0x8] ;  /* 0x00c00100ff0c77ac */ /* 0x000e220008000a00 */
[----:B------:R-:W-:Y:S02]  /*01a0*/  UISETP.GE.U32.AND.EX UP0, UPT, UR7, URZ, UPT, UP0 ;  /* 0x000000ff0700728c */ /* 0x000fe4000bf06100 */
[----:B------:R-:W-:Y:S01]  /*01b0*/  ULOP3.LUT UR9, UR6, 0x3, URZ, 0xc0, !UPT ;  /* 0x0000000306097892 */ /* 0x000fe2000f8ec0ff */
[----:B------:R-:W-:Y:S01]  /*01c0*/  UMOV UR4, URZ ;  /* 0x000000ff00047c82 */ /* 0x000fe20008000000 */
[----:B--2---:R-:W-:-:S05]  /*01d0*/  SHF.R.S32.HI R0, RZ, 0x1f, R2 ;  /* 0x0000001fff007819 */ /* 0x004fca0000011402 */
[----:B0-----:R-:W-:Y:S05]  /*01e0*/  BRA.U !UP0, `(.L_x_1) ;  /* 0x0000000908307547 */ /* 0x001fea000b800000 */
[----:B------:R-:W-:Y:S01]  /*01f0*/  IMAD.MOV.U32 R6, RZ, RZ, 0x1 ;  /* 0x00000001ff067424 */ /* 0x000fe200078e00ff */
[----:B------:R-:W-:Y:S01]  /*0200*/  MOV R7, 0x0 ;  /* 0x0000000000077802 */ /* 0x000fe20000000f00 */
[----:B------:R-:W0:Y:S01]  /*0210*/  LDCU UR14, c[0x3][0xc] ;  /* 0x00c00180ff0e77ac */ /* 0x000e220008000800 */
[----:B------:R-:W1:Y:S01]  /*0220*/  LDCU UR15, c[0x3][0x8] ;  /* 0x00c00100ff0f77ac */ /* 0x000e620008000800 */
[----:B------:R-:W-:Y:S02]  /*0230*/  ULOP3.LUT UR5, UR6, 0xfffffffc, URZ, 0xc0, !UPT ;  /* 0xfffffffc06057892 */ /* 0x000fe4000f8ec0ff */
[----:B------:R-:W-:-:S12]  /*0240*/  ULOP3.LUT UR8, UR7, 0x7fffffff, URZ, 0xc0, !UPT ;  /* 0x7fffffff07087892 */ /* 0x000fd8000f8ec0ff */
.L_x_14:
[-C--:B------:R-:W-:Y:S01]  /*0250*/  IMAD R5, R7, R2.reuse, RZ ;  /* 0x0000000207057224 */ /* 0x080fe200078e02ff */
[----:B------:R-:W-:Y:S01]  /*0260*/  UIADD3 UR5, UP0, UPT, UR5, -0x4, URZ ;  /* 0xfffffffc05057890 */ /* 0x000fe2000ff1e0ff */
[----:B------:R-:W-:Y:S01]  /*0270*/  IMAD.WIDE.U32 R8, R6, R2, RZ ;  /* 0x0000000206087225 */ /* 0x000fe200078e00ff */
[----:B------:R-:W-:Y:S02]  /*0280*/  BSSY.RECONVERGENT B0, `(.L_x_2) ;  /* 0x0000021000007945 */ /* 0x000fe40003800200 */
[----:B------:R-:W-:Y:S01]  /*0290*/  UIADD3.X UR8, UPT, UPT, UR8, -0x1, URZ, UP0, !UPT ;  /* 0xffffffff08087890 */ /* 0x000fe200087fe4ff */
[----:B------:R-:W-:Y:S01]  /*02a0*/  IMAD R5, R0, R6, R5 ;  /* 0x0000000600057224 */ /* 0x000fe200078e0205 */
[----:B------:R-:W-:-:S03]  /*02b0*/  UISETP.NE.U32.AND UP0, UPT, UR5, URZ, UPT ;  /* 0x000000ff0500728c */ /* 0x000fc6000bf05070 */
[----:B------:R-:W-:Y:S01]  /*02c0*/  IMAD.IADD R5, R9, 0x1, R5 ;  /* 0x0000000109057824 */ /* 0x000fe200078e0205 */
[----:B------:R-:W-:-:S04]  /*02d0*/  UISETP.NE.AND.EX UP0, UPT, UR8, URZ, UPT, UP0 ;  /* 0x000000ff0800728c */ /* 0x000fc8000bf05300 */
[----:B0-----:R-:W-:-:S04]  /*02e0*/  LOP3.LUT R6, R5, UR14, RZ, 0xfc, !PT ;  /* 0x0000000e05067c12 */ /* 0x001fc8000f8efcff */
[----:B------:R-:W-:-:S13]  /*02f0*/  ISETP.NE.U32.AND P0, PT, R6, RZ, PT ;  /* 0x000000ff0600720c */ /* 0x000fda0003f05070 */
[----:B------:R-:W-:Y:S05]  /*0300*/  @P0 BRA `(.L_x_3) ;  /* 0x0000000000500947 */ /* 0x000fea0003800000 */
[----:B-1----:R-:W0:Y:S01]  /*0310*/  I2F.U32.RP R5, UR15 ;  /* 0x0000000f00057d06 */ /* 0x002e220008209000 */
[----:B------:R-:W-:-:S07]  /*0320*/  ISETP.NE.U32.AND P1, PT, RZ, UR15, PT ;  /* 0x0000000fff007c0c */ /* 0x000fce000bf25070 */
[----:B0-----:R-:W0:Y:S02]  /*0330*/  MUFU.RCP R5, R5 ;  /* 0x0000000500057308 */ /* 0x001e240000001000 */
[----:B0-----:R-:W-:-:S06]  /*0340*/  VIADD R6, R5, 0xffffffe ;  /* 0x0ffffffe05067836 */ /* 0x001fcc0000000000 */
[----:B------:R0:W1:Y:S02]  /*0350*/  F2I.FTZ.U32.TRUNC.NTZ R7, R6 ;  /* 0x0000000600077305 */ /* 0x000064000021f000 */
[----:B0-----:R-:W-:Y:S01]  /*0360*/  IMAD.MOV.U32 R6, RZ, RZ, RZ ;  /* 0x000000ffff067224 */ /* 0x001fe200078e00ff */
[----:B-1----:R-:W-:-:S05]  /*0370*/  IADD3 R9, PT, PT, RZ, -R7, RZ ;  /* 0x80000007ff097210 */ /* 0x002fca0007ffe0ff */
[----:B------:R-:W-:-:S04]  /*0380*/  IMAD R9, R9, UR15, RZ ;  /* 0x0000000f09097c24 */ /* 0x000fc8000f8e02ff */
[----:B------:R-:W-:-:S06]  /*0390*/  IMAD.HI.U32 R7, R7, R9, R6 ;  /* 0x0000000907077227 */ /* 0x000fcc00078e0006 */
[----:B------:R-:W-:-:S04]  /*03a0*/  IMAD.HI.U32 R7, R7, R8, RZ ;  /* 0x0000000807077227 */ /* 0x000fc800078e00ff */
[----:B------:R-:W-:-:S04]  /*03b0*/  IMAD.MOV R7, RZ, RZ, -R7 ;  /* 0x000000ffff077224 */ /* 0x000fc800078e0a07 */
[----:B------:R-:W-:Y:S02]  /*03c0*/  IMAD R8, R7, UR15, R8 ;  /* 0x0000000f07087c24 */ /* 0x000fe4000f8e0208 */
[----:B------:R-:W-:-:S03]  /*03d0*/  HFMA2 R7, -RZ, RZ, 0, 0 ;  /* 0x00000000ff077431 */ /* 0x000fc600000001ff */
[----:B------:R-:W-:-:S13]  /*03e0*/  ISETP.GE.U32.AND P0, PT, R8, UR15, PT ;  /* 0x0000000f08007c0c */ /* 0x000fda000bf06070 */
[----:B------:R-:W-:-:S04]  /*03f0*/  @P0 IADD3 R8, PT, PT, R8, -UR15, RZ ;  /* 0x8000000f08080c10 */ /* 0x000fc8000fffe0ff */
[----:B------:R-:W-:-:S13]  /*0400*/  ISETP.GE.U32.AND P0, PT, R8, UR15, PT ;  /* 0x0000000f08007c0c */ /* 0x000fda000bf06070 */
[----:B------:R-:W-:Y:S01]  /*0410*/  @P0 VIADD R8, R8, -UR15 ;  /* 0x8000000f08080c36 */ /* 0x000fe20008000000 */
[----:B------:R-:W-:-:S05]  /*0420*/  @!P1 LOP3.LUT R8, RZ, UR15, RZ, 0x33, !PT ;  /* 0x0000000fff089c12 */ /* 0x000fca000f8e33ff */
[----:B------:R-:W-:Y:S01]  /*0430*/  IMAD.MOV.U32 R6, RZ, RZ, R8 ;  /* 0x000000ffff067224 */ /* 0x000fe200078e0008 */
[----:B------:R-:W-:Y:S06]  /*0440*/  BRA `(.L_x_4) ;  /* 0x0000000000107947 */ /* 0x000fec0003800000 */
.L_x_3:
[----:B------:R-:W-:-:S07]  /*0450*/  MOV R6, 0x470 ;  /* 0x0000047000067802 */ /* 0x000fce0000000f00 */
[----:B-1----:R-:W-:Y:S05]  /*0460*/  CALL.REL.NOINC `($__internal_0_$__cuda_sm20_rem_s64) ;  /* 0x00000008004c7944 */ /* 0x002fea0003c00000 */
[----:B------:R-:W-:Y:S02]  /*0470*/  IMAD.MOV.U32 R6, RZ, RZ, R5 ;  /* 0x000000ffff067224 */ /* 0x000fe400078e0005 */
[----:B------:R-:W-:-:S07]  /*0480*/  IMAD.MOV.U32 R7, RZ, RZ, R8 ;  /* 0x000000ffff077224 */ /* 0x000fce00078e0008 */
.L_x_4:
[----:B------:R-:W-:Y:S05]  /*0490*/  BSYNC.RECONVERGENT B0 ;  /* 0x0000000000007941 */ /* 0x000fea0003800200 */
.L_x_2:
[-C--:B------:R-:W-:Y:S01]  /*04a0*/  IMAD R5, R7, R2.reuse, RZ ;  /* 0x0000000207057224 */ /* 0x080fe200078e02ff */
[----:B------:R-:W-:Y:S01]  /*04b0*/  BSSY.RECONVERGENT B0, `(.L_x_5) ;  /* 0x000001e000007945 */ /* 0x000fe20003800200 */
[----:B------:R-:W-:-:S04]  /*04c0*/  IMAD.WIDE.U32 R8, R6, R2, RZ ;  /* 0x0000000206087225 */ /* 0x000fc800078e00ff */
[----:B------:R-:W-:-:S05]  /*04d0*/  IMAD R5, R0, R6, R5 ;  /* 0x0000000600057224 */ /* 0x000fca00078e0205 */
[----:B------:R-:W-:-:S04]  /*04e0*/  IADD3 R5, PT, PT, R9, R5, RZ ;  /* 0x0000000509057210 */ /* 0x000fc80007ffe0ff */
[----:B------:R-:W-:-:S04]  /*04f0*/  LOP3.LUT R6, R5, UR14, RZ, 0xfc, !PT ;  /* 0x0000000e05067c12 */ /* 0x000fc8000f8efcff */
[----:B------:R-:W-:-:S13]  /*0500*/  ISETP.NE.U32.AND P0, PT, R6, RZ, PT ;  /* 0x000000ff0600720c */ /* 0x000fda0003f05070 */
[----:B------:R-:W-:Y:S05]  /*0510*/  @P0 BRA `(.L_x_6) ;  /* 0x00000000004c0947 */ /* 0x000fea0003800000 */
[----:B------:R-:W0:Y:S01]  /*0520*/  I2F.U32.RP R9, UR15 ;  /* 0x0000000f00097d06 */ /* 0x000e220008209000 */
[----:B------:R-:W-:Y:S02]  /*0530*/  MOV R6, RZ ;  /* 0x000000ff00067202 */ /* 0x000fe40000000f00 */
[----:B------:R-:W-:-:S05]  /*0540*/  ISETP.NE.U32.AND P1, PT, RZ, UR15, PT ;  /* 0x0000000fff007c0c */ /* 0x000fca000bf25070 */
[----:B0-----:R-:W0:Y:S02]  /*0550*/  MUFU.RCP R9, R9 ;  /* 0x0000000900097308 */ /* 0x001e240000001000 */
[----:B0-----:R-:W-:-:S06]  /*0560*/  VIADD R7, R9, 0xffffffe ;  /* 0x0ffffffe09077836 */ /* 0x001fcc0000000000 */
[----:B------:R-:W0:Y:S02]  /*0570*/  F2I.FTZ.U32.TRUNC.NTZ R7, R7 ;  /* 0x0000000700077305 */ /* 0x000e24000021f000 */
[----:B0-----:R-:W-:-:S04]  /*0580*/  IMAD.MOV R5, RZ, RZ, -R7 ;  /* 0x000000ffff057224 */ /* 0x001fc800078e0a07 */
[----:B------:R-:W-:-:S04]  /*0590*/  IMAD R5, R5, UR15, RZ ;  /* 0x0000000f05057c24 */ /* 0x000fc8000f8e02ff */
[----:B------:R-:W-:-:S04]  /*05a0*/  IMAD.HI.U32 R5, R7, R5, R6 ;  /* 0x0000000507057227 */ /* 0x000fc800078e0006 */
[----:B------:R-:W-:Y:S02]  /*05b0*/  IMAD.MOV.U32 R7, RZ, RZ, RZ ;  /* 0x000000ffff077224 */ /* 0x000fe400078e00ff */
[----:B------:R-:W-:-:S04]  /*05c0*/  IMAD.HI.U32 R5, R5, R8, RZ ;  /* 0x0000000805057227 */ /* 0x000fc800078e00ff */
[----:B------:R-:W-:-:S04]  /*05d0*/  IMAD.MOV R5, RZ, RZ, -R5 ;  /* 0x000000ffff057224 */ /* 0x000fc800078e0a05 */
[----:B------:R-:W-:-:S05]  /*05e0*/  IMAD R6, R5, UR15, R8 ;  /* 0x0000000f05067c24 */ /* 0x000fca000f8e0208 */
[----:B------:R-:W-:-:S13]  /*05f0*/  ISETP.GE.U32.AND P0, PT, R6, UR15, PT ;  /* 0x0000000f06007c0c */ /* 0x000fda000bf06070 */
[----:B------:R-:W-:-:S05]  /*0600*/  @P0 VIADD R6, R6, -UR15 ;  /* 0x8000000f06060c36 */ /* 0x000fca0008000000 */
[----:B------:R-:W-:-:S13]  /*0610*/  ISETP.GE.U32.AND P0, PT, R6, UR15, PT ;  /* 0x0000000f06007c0c */ /* 0x000fda000bf06070 */
[----:B------:R-:W-:Y:S02]  /*0620*/  @P0 IADD3 R6, PT, PT, R6, -UR15, RZ ;  /* 0x8000000f06060c10 */ /* 0x000fe4000fffe0ff */
[----:B------:R-:W-:Y:S01]  /*0630*/  @!P1 LOP3.LUT R6, RZ, UR15, RZ, 0x33, !PT ;  /* 0x0000000fff069c12 */ /* 0x000fe2000f8e33ff */
[----:B------:R-:W-:Y:S06]  /*0640*/  BRA `(.L_x_7) ;  /* 0x0000000000107947 */ /* 0x000fec0003800000 */
.L_x_6:
[----:B------:R-:W-:-:S07]  /*0650*/  MOV R6, 0x670 ;  /* 0x0000067000067802 */ /* 0x000fce0000000f00 */
[----:B------:R-:W-:Y:S05]  /*0660*/  CALL.REL.NOINC `($__internal_0_$__cuda_sm20_rem_s64) ;  /* 0x0000000400cc7944 */ /* 0x000fea0003c00000 */
[----:B------:R-:W-:Y:S01]  /*0670*/  IMAD.MOV.U32 R6, RZ, RZ, R5 ;  /* 0x000000ffff067224 */ /* 0x000fe200078e0005 */
[----:B------:R-:W-:-:S07]  /*0680*/  MOV R7, R8 ;  /* 0x0000000800077202 */ /* 0x000fce0000000f00 */
.L_x_7:
[----:B------:R-:W-:Y:S05]  /*0690*/  BSYNC.RECONVERGENT B0 ;  /* 0x0000000000007941 */ /* 0x000fea0003800200 */
.L_x_5:
[-C--:B------:R-:W-:Y:S01]  /*06a0*/  IMAD R5, R7, R2.reuse, RZ ;  /* 0x0000000207057224 */ /* 0x080fe200078e02ff */
[----:B------:R-:W-:Y:S01]  /*06b0*/  BSSY.RECONVERGENT B0, `(.L_x_8) ;  /* 0x000001e000007945 */ /* 0x000fe20003800200 */
[----:B------:R-:W-:-:S04]  /*06c0*/  IMAD.WIDE.U32 R8, R6, R2, RZ ;  /* 0x0000000206087225 */ /* 0x000fc800078e00ff */
[----:B------:R-:W-:-:S04]  /*06d0*/  IMAD R5, R0, R6, R5 ;  /* 0x0000000600057224 */ /* 0x000fc800078e0205 */
[----:B------:R-:W-:-:S05]  /*06e0*/  IMAD.IADD R5, R9, 0x1, R5 ;  /* 0x0000000109057824 */ /* 0x000fca00078e0205 */
[----:B------:R-:W-:-:S04]  /*06f0*/  LOP3.LUT R6, R5, UR14, RZ, 0xfc, !PT ;  /* 0x0000000e05067c12 */ /* 0x000fc8000f8efcff */
[----:B------:R-:W-:-:S13]  /*0700*/  ISETP.NE.U32.AND P0, PT, R6, RZ, PT ;  /* 0x000000ff0600720c */ /* 0x000fda0003f05070 */
[----:B------:R-:W-:Y:S05]  /*0710*/  @P0 BRA `(.L_x_9) ;  /* 0x00000000004c0947 */ /* 0x000fea0003800000 */
[----:B------:R-:W0:Y:S01]  /*0720*/  I2F.U32.RP R9, UR15 ;  /* 0x0000000f00097d06 */ /* 0x000e220008209000 */
[----:B------:R-:W-:Y:S01]  /*0730*/  IMAD.MOV.U32 R6, RZ, RZ, RZ ;  /* 0x000000ffff067224 */ /* 0x000fe200078e00ff */
[----:B------:R-:W-:-:S06]  /*0740*/  ISETP.NE.U32.AND P1, PT, RZ, UR15, PT ;  /* 0x0000000fff007c0c */ /* 0x000fcc000bf25070 */
[----:B0-----:R-:W0:Y:S02]  /*0750*/  MUFU.RCP R9, R9 ;  /* 0x0000000900097308 */ /* 0x001e240000001000 */
[----:B0-----:R-:W-:-:S06]  /*0760*/  VIADD R7, R9, 0xffffffe ;  /* 0x0ffffffe09077836 */ /* 0x001fcc0000000000 */
[----:B------:R-:W0:Y:S02]  /*0770*/  F2I.FTZ.U32.TRUNC.NTZ R7, R7 ;  /* 0x0000000700077305 */ /* 0x000e24000021f000 */
[----:B0-----:R-:W-:-:S05]  /*0780*/  IADD3 R5, PT, PT, RZ, -R7, RZ ;  /* 0x80000007ff057210 */ /* 0x001fca0007ffe0ff */
[----:B------:R-:W-:-:S04]  /*0790*/  IMAD R5, R5, UR15, RZ ;  /* 0x0000000f05057c24 */ /* 0x000fc8000f8e02ff */
[----:B------:R-:W-:-:S04]  /*07a0*/  IMAD.HI.U32 R5, R7, R5, R6 ;  /* 0x0000000507057227 */ /* 0x000fc800078e0006 */
[----:B------:R-:W-:Y:S02]  /*07b0*/  IMAD.MOV.U32 R7, RZ, RZ, RZ ;  /* 0x000000ffff077224 */ /* 0x000fe400078e00ff */
[----:B------:R-:W-:-:S04]  /*07c0*/  IMAD.HI.U32 R5, R5, R8, RZ ;  /* 0x0000000805057227 */ /* 0x000fc800078e00ff */
[----:B------:R-:W-:-:S04]  /*07d0*/  IMAD.MOV R5, RZ, RZ, -R5 ;  /* 0x000000ffff057224 */ /* 0x000fc800078e0a05 */
[----:B------:R-:W-:-:S05]  /*07e0*/  IMAD R6, R5, UR15, R8 ;  /* 0x0000000f05067c24 */ /* 0x000fca000f8e0208 */
[----:B------:R-:W-:-:S13]  /*07f0*/  ISETP.GE.U32.AND P0, PT, R6, UR15, PT ;  /* 0x0000000f06007c0c */ /* 0x000fda000bf06070 */
[----:B------:R-:W-:-:S04]  /*0800*/  @P0 IADD3 R6, PT, PT, R6, -UR15, RZ ;  /* 0x8000000f06060c10 */ /* 0x000fc8000fffe0ff */
[----:B------:R-:W-:-:S13]  /*0810*/  ISETP.GE.U32.AND P0, PT, R6, UR15, PT ;  /* 0x0000000f06007c0c */ /* 0x000fda000bf06070 */
[----:B------:R-:W-:Y:S01]  /*0820*/  @P0 VIADD R6, R6, -UR15 ;  /* 0x8000000f06060c36 */ /* 0x000fe20008000000 */
[----:B------:R-:W-:Y:S01]  /*0830*/  @!P1 LOP3.LUT R6, RZ, UR15, RZ, 0x33, !PT ;  /* 0x0000000fff069c12 */ /* 0x000fe2000f8e33ff */
[----:B------:R-:W-:Y:S06]  /*0840*/  BRA `(.L_x_10) ;  /* 0x0000000000107947 */ /* 0x000fec0003800000 */
.L_x_9:
[----:B------:R-:W-:-:S07]  /*0850*/  MOV R6, 0x870 ;  /* 0x0000087000067802 */ /* 0x000fce0000000f00 */
[----:B------:R-:W-:Y:S05]  /*0860*/  CALL.REL.NOINC `($__internal_0_$__cuda_sm20_rem_s64) ;  /* 0x00000004004c7944 */ /* 0x000fea0003c00000 */
[----:B------:R-:W-:Y:S01]  /*0870*/  MOV R6, R5 ;  /* 0x0000000500067202 */ /* 0x000fe20000000f00 */
[----:B------:R-:W-:-:S07]  /*0880*/  IMAD.MOV.U32 R7, RZ, RZ, R8 ;  /* 0x000000ffff077224 */ /* 0x000fce00078e0008 */
.L_x_10:
[----:B------:R-:W-:Y:S05]  /*0890*/  BSYNC.RECONVERGENT B0 ;  /* 0x0000000000007941 */ /* 0x000fea0003800200 */
.L_x_8:
        /* <DEDUP_REMOVED lines=18> */
[----:B------:R-:W-:-:S05]  /*09c0*/  IMAD.HI.U32 R5, R5, R8, RZ ;  /* 0x0000000805057227 */ /* 0x000fca00078e00ff */
[----:B------:R-:W-:-:S05]  /*09d0*/  IADD3 R5, PT, PT, -R5, RZ, RZ ;  /* 0x000000ff05057210 */ /* 0x000fca0007ffe1ff */
[----:B------:R-:W-:-:S05]  /*09e0*/  IMAD R6, R5, UR15, R8 ;  /* 0x0000000f05067c24 */ /* 0x000fca000f8e0208 */
[----:B------:R-:W-:-:S13]  /*09f0*/  ISETP.GE.U32.AND P0, PT, R6, UR15, PT ;  /* 0x0000000f06007c0c */ /* 0x000fda000bf06070 */
[----:B------:R-:W-:-:S05]  /*0a00*/  @P0 VIADD R6, R6, -UR15 ;  /* 0x8000000f06060c36 */ /* 0x000fca0008000000 */
[----:B------:R-:W-:-:S13]  /*0a10*/  ISETP.GE.U32.AND P0, PT, R6, UR15, PT ;  /* 0x0000000f06007c0c */ /* 0x000fda000bf06070 */
[----:B------:R-:W-:Y:S02]  /*0a20*/  @P0 IADD3 R6, PT, PT, R6, -UR15, RZ ;  /* 0x8000000f06060c10 */ /* 0x000fe4000fffe0ff */
[----:B------:R-:W-:Y:S01]  /*0a30*/  @!P1 LOP3.LUT R6, RZ, UR15, RZ, 0x33, !PT ;  /* 0x0000000fff069c12 */ /* 0x000fe2000f8e33ff */
[----:B------:R-:W-:Y:S06]  /*0a40*/  BRA `(.L_x_13) ;  /* 0x0000000000107947 */ /* 0x000fec0003800000 */
.L_x_12:
[----:B------:R-:W-:-:S07]  /*0a50*/  MOV R6, 0xa70 ;  /* 0x00000a7000067802 */ /* 0x000fce0000000f00 */
[----:B------:R-:W-:Y:S05]  /*0a60*/  CALL.REL.NOINC `($__internal_0_$__cuda_sm20_rem_s64) ;  /* 0x0000000000cc7944 */ /* 0x000fea0003c00000 */
[----:B------:R-:W-:Y:S01]  /*0a70*/  MOV R6, R5 ;  /* 0x0000000500067202 */ /* 0x000fe20000000f00 */
[----:B------:R-:W-:-:S07]  /*0a80*/  IMAD.MOV.U32 R7, RZ, RZ, R8 ;  /* 0x000000ffff077224 */ /* 0x000fce00078e0008 */
.L_x_13:
[----:B------:R-:W-:Y:S05]  /*0a90*/  BSYNC.RECONVERGENT B0 ;  /* 0x0000000000007941 */ /* 0x000fea0003800200 */
.L_x_11:
[----:B------:R-:W-:Y:S05]  /*0aa0*/  BRA.U UP0, `(.L_x_14) ;  /* 0xfffffff500e87547 */ /* 0x000fea000b83ffff */
.L_x_1:
[----:B------:R-:W-:Y:S01]  /*0ab0*/  UISETP.NE.U32.AND UP0, UPT, UR9, URZ, UPT ;  /* 0x000000ff0900728c */ /* 0x000fe2000bf05070 */
[----:B------:R-:W0:Y:S03]  /*0ac0*/  LDCU UR5, c[0x3][0xc] ;  /* 0x00c00180ff0577ac */ /* 0x000e260008000800 */
[----:B------:R-:W-:Y:S01]  /*0ad0*/  UISETP.NE.AND.EX UP0, UPT, UR4, URZ, UPT, UP0 ;  /* 0x000000ff0400728c */ /* 0x000fe2000bf05300 */
[----:B------:R-:W1:Y:S08]  /*0ae0*/  LDCU UR8, c[0x3][0x8] ;  /* 0x00c00100ff0877ac */ /* 0x000e700008000800 */
[----:B------:R-:W-:Y:S05]  /*0af0*/  BRA.U !UP0, `(.L_x_0) ;  /* 0x0000000108947547 */ /* 0x000fea000b800000 */
.L_x_18:
[-C--:B------:R-:W-:Y:S01]  /*0b00*/  IMAD R5, R7, R2.reuse, RZ ;  /* 0x0000000207057224 */ /* 0x080fe200078e02ff */
[----:B------:R-:W-:Y:S01]  /*0b10*/  UIADD3 UR9, UP0, UPT, UR9, -0x1, URZ ;  /* 0xffffffff09097890 */ /* 0x000fe2000ff1e0ff */
[----:B------:R-:W-:Y:S01]  /*0b20*/  IMAD.WIDE.U32 R8, R6, R2, RZ ;  /* 0x0000000206087225 */ /* 0x000fe200078e00ff */
[----:B------:R-:W-:Y:S02]  /*0b30*/  BSSY.RECONVERGENT B0, `(.L_x_15) ;  /* 0x0000020000007945 */ /* 0x000fe40003800200 */
[----:B------:R-:W-:Y:S01]  /*0b40*/  UIADD3.X UR4, UPT, UPT, UR4, -0x1, URZ, UP0, !UPT ;  /* 0xffffffff04047890 */ /* 0x000fe200087fe4ff */
[----:B------:R-:W-:Y:S01]  /*0b50*/  IMAD R5, R0, R6, R5 ;  /* 0x0000000600057224 */ /* 0x000fe200078e0205 */
[----:B------:R-:W-:-:S04]  /*0b60*/  UISETP.NE.U32.AND UP0, UPT, UR9, URZ, UPT ;  /* 0x000000ff0900728c */ /* 0x000fc8000bf05070 */
[----:B------:R-:W-:Y:S01]  /*0b70*/  IADD3 R5, PT, PT, R5, R9, RZ ;  /* 0x0000000905057210 */ /* 0x000fe20007ffe0ff */
[----:B------:R-:W-:-:S03]  /*0b80*/  UISETP.NE.AND.EX UP0, UPT, UR4, URZ, UPT, UP0 ;  /* 0x000000ff0400728c */ /* 0x000fc6000bf05300 */
[----:B0-----:R-:W-:-:S04]  /*0b90*/  LOP3.LUT R6, R5, UR5, RZ, 0xfc, !PT ;  /* 0x0000000505067c12 */ /* 0x001fc8000f8efcff */
[----:B------:R-:W-:-:S13]  /*0ba0*/  ISETP.NE.U32.AND P0, PT, R6, RZ, PT ;  /* 0x000000ff0600720c */ /* 0x000fda0003f05070 */
[----:B------:R-:W-:Y:S05]  /*0bb0*/  @P0 BRA `(.L_x_16) ;  /* 0x00000000004c0947 */ /* 0x000fea0003800000 */
[----:B-1----:R-:W0:Y:S01]  /*0bc0*/  I2F.U32.RP R9, UR8 ;  /* 0x0000000800097d06 */ /* 0x002e220008209000 */
        /* <DEDUP_REMOVED lines=18> */
.L_x_16:
[----:B------:R-:W-:-:S07]  /*0cf0*/  MOV R6, 0xd10 ;  /* 0x00000d1000067802 */ /* 0x000fce0000000f00 */
[----:B-1----:R-:W-:Y:S05]  /*0d00*/  CALL.REL.NOINC `($__internal_0_$__cuda_sm20_rem_s64) ;  /* 0x0000000000247944 */ /* 0x002fea0003c00000 */
[----:B------:R-:W-:Y:S01]  /*0d10*/  MOV R6, R5 ;  /* 0x0000000500067202 */ /* 0x000fe20000000f00 */
[----:B------:R-:W-:-:S07]  /*0d20*/  IMAD.MOV.U32 R7, RZ, RZ, R8 ;  /* 0x000000ffff077224 */ /* 0x000fce00078e0008 */
.L_x_17:
[----:B------:R-:W-:Y:S05]  /*0d30*/  BSYNC.RECONVERGENT B0 ;  /* 0x0000000000007941 */ /* 0x000fea0003800200 */
.L_x_15:
[----:B------:R-:W-:Y:S05]  /*0d40*/  BRA.U UP0, `(.L_x_18) ;  /* 0xfffffffd006c7547 */ /* 0x000fea000b83ffff */
.L_x_0:
[----:B0-----:R-:W0:Y:S02]  /*0d50*/  LDCU.64 UR4, c[0x0][0x388] ;  /* 0x00007100ff0477ac */ /* 0x001e240008000a00 */
[----:B0-----:R-:W-:-:S04]  /*0d60*/  IADD3 R4, P0, PT, R4, UR4, RZ ;  /* 0x0000000404047c10 */ /* 0x001fc8000ff1e0ff */
[----:B------:R-:W-:-:S05]  /*0d70*/  IADD3.X R5, PT, PT, R3, UR5, RZ, P0, !PT ;  /* 0x0000000503057c10 */ /* 0x000fca00087fe4ff */
[----:B------:R-:W-:Y:S01]  /*0d80*/  STG.E desc[UR10][R4.64], R6 ;  /* 0x0000000604007986 */ /* 0x000fe2000c10190a */
[----:B-1----:R-:W-:Y:S05]  /*0d90*/  EXIT ;  /* 0x000000000000794d */ /* 0x002fea0003800000 */
        .weak           $__internal_0_$__cuda_sm20_rem_s64
        .type           $__internal_0_$__cuda_sm20_rem_s64,@function
        .size           $__internal_0_$__cuda_sm20_rem_s64,(.L_x_20 - $__internal_0_$__cuda_sm20_rem_s64)
$__internal_0_$__cuda_sm20_rem_s64:
[----:B------:R-:W-:Y:S02]  /*0da0*/  UIADD3 UR6, UP2, UPT, URZ, -UR12, URZ ;  /* 0x8000000cff067290 */ /* 0x000fe4000ff5e0ff */
[----:B------:R-:W-:Y:S02]  /*0db0*/  UISETP.GE.AND UP1, UPT, UR13, URZ, UPT ;  /* 0x000000ff0d00728c */ /* 0x000fe4000bf26270 */
[----:B------:R-:W-:Y:S02]  /*0dc0*/  UIADD3.X UR7, UPT, UPT, URZ, ~UR13, URZ, UP2, !UPT ;  /* 0x8000000dff077290 */ /* 0x000fe400097fe4ff */
[----:B------:R-:W-:Y:S02]  /*0dd0*/  USEL UR6, UR6, UR12, !UP1 ;  /* 0x0000000c06067287 */ /* 0x000fe4000c800000 */
[----:B------:R-:W-:-:S09]  /*0de0*/  USEL UR7, UR7, UR13, !UP1 ;  /* 0x0000000d07077287 */ /* 0x000fd2000c800000 */
[----:B------:R-:W0:Y:S08]  /*0df0*/  I2F.U64.RP R7, UR6 ;  /* 0x0000000600077d12 */ /* 0x000e300008309000 */
[----:B0-----:R-:W0:Y:S02]  /*0e00*/  MUFU.RCP R7, R7 ;  /* 0x0000000700077308 */ /* 0x001e240000001000 */
[----:B0-----:R-:W-:-:S06]  /*0e10*/  IADD3 R10, PT, PT, R7, 0x1ffffffe, RZ ;  /* 0x1ffffffe070a7810 */ /* 0x001fcc0007ffe0ff */
[----:B------:R-:W0:Y:S02]  /*0e20*/  F2I.U64.TRUNC R10, R10 ;  /* 0x0000000a000a7311 */ /* 0x000e24000020d800 */
[----:B0-----:R-:W-:-:S04]  /*0e30*/  IMAD.WIDE.U32 R12, R10, UR6, RZ ;  /* 0x000000060a0c7c25 */ /* 0x001fc8000f8e00ff */
[C---:B------:R-:W-:Y:S01]  /*0e40*/  IMAD R9, R10.reuse, UR7, R13 ;  /* 0x000000070a097c24 */ /* 0x040fe2000f8e020d */
[----:B------:R-:W-:Y:S02]  /*0e50*/  IADD3 R15, P0, PT, RZ, -R12, RZ ;  /* 0x8000000cff0f7210 */ /* 0x000fe40007f1e0ff */
[----:B------:R-:W-:Y:S01]  /*0e60*/  MOV R13, R10 ;  /* 0x0000000a000d7202 */ /* 0x000fe20000000f00 */
[----:B------:R-:W-:Y:S02]  /*0e70*/  IMAD R9, R11, UR6, R9 ;  /* 0x000000060b097c24 */ /* 0x000fe4000f8e0209 */
[----:B------:R-:W-:-:S04]  /*0e80*/  IMAD.HI.U32 R12, R10, R15, RZ ;  /* 0x0000000f0a0c7227 */ /* 0x000fc800078e00ff */
[----:B------:R-:W-:-:S04]  /*0e90*/  IMAD.X R9, RZ, RZ, ~R9, P0 ;  /* 0x000000ffff097224 */ /* 0x000fc800000e0e09 */
[----:B------:R-:W-:-:S04]  /*0ea0*/  IMAD.WIDE.U32 R12, P0, R10, R9, R12 ;  /* 0x000000090a0c7225 */ /* 0x000fc8000780000c */
[C---:B------:R-:W-:Y:S02]  /*0eb0*/  IMAD R17, R11.reuse, R9, RZ ;  /* 0x000000090b117224 */ /* 0x040fe400078e02ff */
[----:B------:R-:W-:-:S04]  /*0ec0*/  IMAD.HI.U32 R12, P1, R11, R15, R12 ;  /* 0x0000000f0b0c7227 */ /* 0x000fc8000782000c */
[----:B------:R-:W-:Y:S01]  /*0ed0*/  IMAD.HI.U32 R7, R11, R9, RZ ;  /* 0x000000090b077227 */ /* 0x000fe200078e00ff */
[----:B------:R-:W-:-:S03]  /*0ee0*/  IADD3 R13, P2, PT, R17, R12, RZ ;  /* 0x0000000c110d7210 */ /* 0x000fc60007f5e0ff */
[----:B------:R-:W-:Y:S02]  /*0ef0*/  IMAD.X R7, R7, 0x1, R11, P0 ;  /* 0x0000000107077824 */ /* 0x000fe400000e060b */
[----:B------:R-:W-:-:S03]  /*0f00*/  IMAD.WIDE.U32 R10, R13, UR6, RZ ;  /* 0x000000060d0a7c25 */ /* 0x000fc6000f8e00ff */
[----:B------:R-:W-:Y:S01]  /*0f10*/  IADD3.X R7, PT, PT, RZ, RZ, R7, P2, P1 ;  /* 0x000000ffff077210 */ /* 0x000fe200017e2407 */
[----:B------:R-:W-:Y:S01]  /*0f20*/  IMAD R12, R13, UR7, R11 ;  /* 0x000000070d0c7c24 */ /* 0x000fe2000f8e020b */
[----:B------:R-:W-:Y:S02]  /*0f30*/  IADD3 R15, P0, PT, RZ, -R10, RZ ;  /* 0x8000000aff0f7210 */ /* 0x000fe40007f1e0ff */
[----:B------:R-:W-:Y:S01]  /*0f40*/  ISETP.GE.AND P1, PT, R5, RZ, PT ;  /* 0x000000ff0500720c */ /* 0x000fe20003f26270 */
[----:B------:R-:W-:Y:S01]  /*0f50*/  IMAD R9, R7, UR6, R12 ;  /* 0x0000000607097c24 */ /* 0x000fe2000f8e020c */
[----:B------:R-:W-:Y:S01]  /*0f60*/  IADD3 R11, P4, PT, RZ, -R8, RZ ;  /* 0x80000008ff0b7210 */ /* 0x000fe20007f9e0ff */
[----:B------:R-:W-:-:S03]  /*0f70*/  IMAD.HI.U32 R12, R13, R15, RZ ;  /* 0x0000000f0d0c7227 */ /* 0x000fc600078e00ff */
[----:B------:R-:W-:Y:S01]  /*0f80*/  IADD3.X R10, PT, PT, RZ, ~R9, RZ, P0, !PT ;  /* 0x80000009ff0a7210 */ /* 0x000fe200007fe4ff */
[----:B------:R-:W-:Y:S01]  /*0f90*/  IMAD.X R14, RZ, RZ, ~R5, P4 ;  /* 0x000000ffff0e7224 */ /* 0x000fe200020e0e05 */
[----:B------:R-:W-:Y:S01]  /*0fa0*/  SEL R8, R11, R8, !P1 ;  /* 0x000000080b087207 */ /* 0x000fe20004800000 */
[----:B------:R-:W-:Y:S02]  /*0fb0*/  IMAD.MOV.U32 R11, RZ, RZ, RZ ;  /* 0x000000ffff0b7224 */ /* 0x000fe400078e00ff */
[----:B------:R-:W-:Y:S01]  /*0fc0*/  IMAD.WIDE.U32 R12, P0, R13, R10, R12 ;  /* 0x0000000a0d0c7225 */ /* 0x000fe2000780000c */
[----:B------:R-:W-:-:S03]  /*0fd0*/  SEL R14, R14, R5, !P1 ;  /* 0x000000050e0e7207 */ /* 0x000fc60004800000 */
[----:B------:R-:W-:-:S04]  /*0fe0*/  IMAD.HI.U32 R9, P2, R7, R15, R12 ;  /* 0x0000000f07097227 */ /* 0x000fc8000784000c */
[CC--:B------:R-:W-:Y:S02]  /*0ff0*/  IMAD R12, R7.reuse, R10.reuse, RZ ;  /* 0x0000000a070c7224 */ /* 0x0c0fe400078e02ff */
[----:B------:R-:W-:-:S03]  /*1000*/  IMAD.HI.U32 R10, R7, R10, RZ ;  /* 0x0000000a070a7227 */ /* 0x000fc600078e00ff */
[----:B------:R-:W-:Y:S02]  /*1010*/  IADD3 R9, P3, PT, R12, R9, RZ ;  /* 0x000000090c097210 */ /* 0x000fe40007f7e0ff */
[----:B------:R-:W-:-:S03]  /*1020*/  IADD3.X R7, PT, PT, R10, R7, RZ, P0, !PT ;  /* 0x000000070a077210 */ /* 0x000fc600007fe4ff */
[----:B------:R-:W-:Y:S01]  /*1030*/  IMAD.HI.U32 R10, R9, R8, RZ ;  /* 0x00000008090a7227 */ /* 0x000fe200078e00ff */
[----:B------:R-:W-:-:S03]  /*1040*/  IADD3.X R7, PT, PT, RZ, RZ, R7, P3, P2 ;  /* 0x000000ffff077210 */ /* 0x000fc60001fe4407 */
[----:B------:R-:W-:-:S04]  /*1050*/  IMAD.WIDE.U32 R10, R9, R14, R10 ;  /* 0x0000000e090a7225 */ /* 0x000fc800078e000a */
[C---:B------:R-:W-:Y:S02]  /*1060*/  IMAD R9, R7.reuse, R14, RZ ;  /* 0x0000000e07097224 */ /* 0x040fe400078e02ff */
[----:B------:R-:W-:-:S04]  /*1070*/  IMAD.HI.U32 R10, P0, R7, R8, R10 ;  /* 0x00000008070a7227 */ /* 0x000fc8000780000a */
[----:B------:R-:W-:Y:S01]  /*1080*/  IMAD.HI.U32 R5, R7, R14, RZ ;  /* 0x0000000e07057227 */ /* 0x000fe200078e00ff */
[----:B------:R-:W-:-:S04]  /*1090*/  IADD3 R7, P2, PT, R9, R10, RZ ;  /* 0x0000000a09077210 */ /* 0x000fc80007f5e0ff */
[----:B------:R-:W-:Y:S01]  /*10a0*/  IADD3.X R5, PT, PT, R5, RZ, RZ, P0, !PT ;  /* 0x000000ff05057210 */ /* 0x000fe200007fe4ff */
[----:B------:R-:W-:-:S04]  /*10b0*/  IMAD.WIDE.U32 R10, R7, UR6, RZ ;  /* 0x00000006070a7c25 */ /* 0x000fc8000f8e00ff */
[----:B------:R-:W-:Y:S02]  /*10c0*/  IMAD.X R5, RZ, RZ, R5, P2 ;  /* 0x000000ffff057224 */ /* 0x000fe400010e0605 */
[----:B------:R-:W-:Y:S01]  /*10d0*/  IMAD R12, R7, UR7, R11 ;  /* 0x00000007070c7c24 */ /* 0x000fe2000f8e020b */
[----:B------:R-:W-:-:S03]  /*10e0*/  IADD3 R11, P2, PT, -R10, R8, RZ ;  /* 0x000000080a0b7210 */ /* 0x000fc60007f5e1ff */
[----:B------:R-:W-:Y:S01]  /*10f0*/  IMAD R5, R5, UR6, R12 ;  /* 0x0000000605057c24 */ /* 0x000fe2000f8e020c */
[----:B------:R-:W-:-:S04]  /*1100*/  ISETP.GE.U32.AND P0, PT, R11, UR6, PT ;  /* 0x000000060b007c0c */ /* 0x000fc8000bf06070 */
[----:B------:R-:W-:Y:S02]  /*1110*/  IADD3.X R8, PT, PT, ~R5, R14, RZ, P2, !PT ;  /* 0x0000000e05087210 */ /* 0x000fe400017fe5ff */
[----:B------:R-:W-:Y:S02]  /*1120*/  IADD3 R10, P2, PT, R11, -UR6, RZ ;  /* 0x800000060b0a7c10 */ /* 0x000fe4000ff5e0ff */
[C---:B------:R-:W-:Y:S02]  /*1130*/  ISETP.GE.U32.AND.EX P0, PT, R8.reuse, UR7, PT, P0 ;  /* 0x0000000708007c0c */ /* 0x040fe4000bf06100 */
[----:B------:R-:W-:Y:S02]  /*1140*/  IADD3.X R7, PT, PT, R8, ~UR7, RZ, P2, !PT ;  /* 0x8000000708077c10 */ /* 0x000fe400097fe4ff */
[----:B------:R-:W-:Y:S02]  /*1150*/  SEL R10, R10, R11, P0 ;  /* 0x0000000b0a0a7207 */ /* 0x000fe40000000000 */
[----:B------:R-:W-:-:S02]  /*1160*/  SEL R7, R7, R8, P0 ;  /* 0x0000000807077207 */ /* 0x000fc40000000000 */
[C---:B------:R-:W-:Y:S02]  /*1170*/  ISETP.GE.U32.AND P0, PT, R10.reuse, UR6, PT ;  /* 0x000000060a007c0c */ /* 0x040fe4000bf06070 */
[----:B------:R-:W-:Y:S02]  /*1180*/  IADD3 R5, P2, PT, R10, -UR6, RZ ;  /* 0x800000060a057c10 */ /* 0x000fe4000ff5e0ff */
[C---:B------:R-:W-:Y:S02]  /*1190*/  ISETP.GE.U32.AND.EX P0, PT, R7.reuse, UR7, PT, P0 ;  /* 0x0000000707007c0c */ /* 0x040fe4000bf06100 */
[----:B------:R-:W-:Y:S02]  /*11a0*/  IADD3.X R8, PT, PT, R7, ~UR7, RZ, P2, !PT ;  /* 0x8000000707087c10 */ /* 0x000fe400097fe4ff */
[----:B------:R-:W-:Y:S02]  /*11b0*/  SEL R5, R5, R10, P0 ;  /* 0x0000000a05057207 */ /* 0x000fe40000000000 */
[----:B------:R-:W-:-:S02]  /*11c0*/  SEL R8, R8, R7, P0 ;  /* 0x0000000708087207 */ /* 0x000fc40000000000 */
[-C--:B------:R-:W-:Y:S02]  /*11d0*/  IADD3 R10, P2, PT, RZ, -R5.reuse, RZ ;  /* 0x80000005ff0a7210 */ /* 0x080fe40007f5e0ff */
[----:B------:R-:W-:Y:S02]  /*11e0*/  ISETP.NE.U32.AND P0, PT, RZ, UR12, PT ;  /* 0x0000000cff007c0c */ /* 0x000fe4000bf05070 */
[----:B------:R-:W-:Y:S01]  /*11f0*/  SEL R5, R10, R5, !P1 ;  /* 0x000000050a057207 */ /* 0x000fe20004800000 */
[----:B------:R-:W-:Y:S01]  /*1200*/  IMAD.X R7, RZ, RZ, ~R8, P2 ;  /* 0x000000ffff077224 */ /* 0x000fe200010e0e08 */
[----:B------:R-:W-:-:S04]  /*1210*/  ISETP.NE.AND.EX P0, PT, RZ, UR13, PT, P0 ;  /* 0x0000000dff007c0c */ /* 0x000fc8000bf05300 */
[----:B------:R-:W-:Y:S01]  /*1220*/  SEL R8, R7, R8, !P1 ;  /* 0x0000000807087207 */ /* 0x000fe20004800000 */
[----:B------:R-:W-:Y:S01]  /*1230*/  HFMA2 R7, -RZ, RZ, 0, 0 ;  /* 0x00000000ff077431 */ /* 0x000fe200000001ff */
[----:B------:R-:W-:Y:S02]  /*1240*/  SEL R5, R5, 0xffffffff, P0 ;  /* 0xffffffff05057807 */ /* 0x000fe40000000000 */
[----:B------:R-:W-:Y:S01]  /*1250*/  SEL R8, R8, 0xffffffff, P0 ;  /* 0xffffffff08087807 */ /* 0x000fe20000000000 */
[----:B------:R-:W-:Y:S06]  /*1260*/  RET.REL.NODEC R6 `(_Z3rsaPiS_l) ;  /* 0xffffffec06647950 */ /* 0x000fec0003c3ffff */
.L_x_19:
[----:B------:R-:W-:-:S00]  /*1270*/  BRA `(.L_x_19) ;  /* 0xfffffffc00fc7947 */ /* 0x000fc0000383ffff */
[----:B------:R-:W-:-:S00]  /*1280*/  NOP ;  /* 0x0000000000007918 */ /* 0x000fc00000000000 */
[----:B------:R-:W-:-:S00]  /*1290*/  NOP ;  /* 0x0000000000007918 */ /* 0x000fc00000000000 */
[----:B------:R-:W-:-:S00]  /*12a0*/  NOP ;  /* 0x0000000000007918 */ /* 0x000fc00000000000 */
[----:B------:R-:W-:-:S00]  /*12b0*/  NOP ;  /* 0x0000000000007918 */ /* 0x000fc00000000000 */
[----:B------:R-:W-:-:S00]  /*12c0*/  NOP ;  /* 0x0000000000007918 */ /* 0x000fc00000000000 */
[----:B------:R-:W-:-:S00]  /*12d0*/  NOP ;  /* 0x0000000000007918 */ /* 0x000fc00000000000 */
[----:B------:R-:W-:-:S00]  /*12e0*/  NOP ;  /* 0x0000000000007918 */ /* 0x000fc00000000000 */
[----:B------:R-:W-:-:S00]  /*12f0*/  NOP ;  /* 0x0000000000007918 */ /* 0x000fc00000000000 */
.L_x_20:


//--------------------- .nv.shared.reserved.0     --------------------------
	.section	.nv.shared.reserved.0,"aw",@nobits
	.weak		__nv_reservedSMEM_offset_0_alias
	.size		__nv_reservedSMEM_offset_0_alias, 0, 64
	.other		__nv_reservedSMEM_offset_0_alias,@"STO_CUDA_RESERVED_SHARED STV_DEFAULT"
__nv_reservedSMEM_offset_0_alias:
	.zero		0
	.zero		64


//--------------------- .nv.constant0._Z3rsaPiS_l --------------------------
	.section	.nv.constant0._Z3rsaPiS_l,"a",@progbits
	.sectionflags	@""
	.align	4
.nv.constant0._Z3rsaPiS_l:
	.zero		920


//--------------------- SYMBOLS --------------------------

	.type		.nv.reservedSmem.offset0,@object
	.size		.nv.reservedSmem.offset0,0x4
